//
// Generated by NVIDIA NVVM Compiler
//
// Compiler Build ID: CL-36424714
// Cuda compilation tools, release 13.0, V13.0.88
// Based on NVVM 20.0.0
//

.version 9.0
.target sm_100
.address_size 64

	// .globl	_Z11Find_VertexP6VertexP4EdgePdS3_S3_Pi

.visible .entry _Z11Find_VertexP6VertexP4EdgePdS3_S3_Pi(
	.param .u64 .ptr .align 1 _Z11Find_VertexP6VertexP4EdgePdS3_S3_Pi_param_0,
	.param .u64 .ptr .align 1 _Z11Find_VertexP6VertexP4EdgePdS3_S3_Pi_param_1,
	.param .u64 .ptr .align 1 _Z11Find_VertexP6VertexP4EdgePdS3_S3_Pi_param_2,
	.param .u64 .ptr .align 1 _Z11Find_VertexP6VertexP4EdgePdS3_S3_Pi_param_3,
	.param .u64 .ptr .align 1 _Z11Find_VertexP6VertexP4EdgePdS3_S3_Pi_param_4,
	.param .u64 .ptr .align 1 _Z11Find_VertexP6VertexP4EdgePdS3_S3_Pi_param_5
)
{
	.reg .pred 	%p<9>;
	.reg .b32 	%r<31>;
	.reg .b64 	%rd<32>;
	.reg .b64 	%fd<6>;

	ld.param.u64 	%rd9, [_Z11Find_VertexP6VertexP4EdgePdS3_S3_Pi_param_0];
	ld.param.u64 	%rd10, [_Z11Find_VertexP6VertexP4EdgePdS3_S3_Pi_param_1];
	ld.param.u64 	%rd11, [_Z11Find_VertexP6VertexP4EdgePdS3_S3_Pi_param_2];
	ld.param.u64 	%rd12, [_Z11Find_VertexP6VertexP4EdgePdS3_S3_Pi_param_3];
	ld.param.u64 	%rd13, [_Z11Find_VertexP6VertexP4EdgePdS3_S3_Pi_param_4];
	ld.param.u64 	%rd14, [_Z11Find_VertexP6VertexP4EdgePdS3_S3_Pi_param_5];
	cvta.to.global.u64 	%rd1, %rd14;
	mov.u32 	%r13, %ctaid.x;
	mov.u32 	%r14, %ntid.x;
	mov.u32 	%r15, %tid.x;
	mad.lo.s32 	%r1, %r13, %r14, %r15;
	setp.gt.s32 	%p1, %r1, 332;
	@%p1 bra 	$L__BB0_11;
	cvta.to.global.u64 	%rd15, %rd9;
	mul.wide.s32 	%rd16, %r1, 8;
	add.s64 	%rd17, %rd15, %rd16;
	add.s64 	%rd2, %rd17, 4;
	ld.global.u32 	%r16, [%rd17+4];
	setp.ne.s32 	%p2, %r16, 0;
	@%p2 bra 	$L__BB0_11;
	mov.b32 	%r18, 1;
	st.global.u32 	[%rd2], %r18;
	ld.global.u32 	%r2, [%rd2+-4];
	cvta.to.global.u64 	%rd18, %rd12;
	add.s64 	%rd20, %rd18, %rd16;
	ld.global.f64 	%fd4, [%rd20];
	cvt.rzi.s32.f64 	%r19, %fd4;
	cvt.rn.f64.s32 	%fd1, %r19;
	mul.lo.s32 	%r20, %r1, 333;
	mul.wide.s32 	%rd21, %r20, 4;
	add.s64 	%rd3, %rd1, %rd21;
	cvta.to.global.u64 	%rd4, %rd10;
	cvta.to.global.u64 	%rd5, %rd11;
	cvta.to.global.u64 	%rd6, %rd13;
	mov.b32 	%r27, 0;
$L__BB0_3:
	mul.wide.u32 	%rd22, %r27, 8;
	add.s64 	%rd7, %rd4, %rd22;
	ld.global.u32 	%r21, [%rd7];
	setp.ne.s32 	%p3, %r21, %r2;
	@%p3 bra 	$L__BB0_10;
	ld.global.u32 	%r4, [%rd7+4];
	add.s64 	%rd24, %rd5, %rd22;
	ld.global.f64 	%fd2, [%rd24];
	setp.geu.f64 	%p4, %fd2, 0d412E848000000000;
	@%p4 bra 	$L__BB0_10;
	add.f64 	%fd3, %fd2, %fd1;
	mul.wide.s32 	%rd25, %r4, 8;
	add.s64 	%rd8, %rd6, %rd25;
	ld.global.f64 	%fd5, [%rd8];
	setp.leu.f64 	%p5, %fd5, %fd3;
	@%p5 bra 	$L__BB0_10;
	st.global.f64 	[%rd8], %fd3;
	ld.global.u32 	%r28, [%rd3];
	setp.eq.s32 	%p6, %r28, 1000000;
	mov.b32 	%r30, 0;
	@%p6 bra 	$L__BB0_9;
	mul.lo.s32 	%r6, %r4, 333;
	mov.b32 	%r29, 0;
$L__BB0_8:
	add.s32 	%r24, %r29, %r6;
	mul.wide.s32 	%rd26, %r24, 4;
	add.s64 	%rd27, %rd1, %rd26;
	st.global.u32 	[%rd27], %r28;
	add.s32 	%r30, %r29, 1;
	mul.wide.u32 	%rd28, %r29, 4;
	add.s64 	%rd29, %rd3, %rd28;
	ld.global.u32 	%r28, [%rd29+4];
	setp.ne.s32 	%p7, %r28, 1000000;
	mov.u32 	%r29, %r30;
	@%p7 bra 	$L__BB0_8;
$L__BB0_9:
	mad.lo.s32 	%r25, %r4, 333, %r30;
	mul.wide.s32 	%rd30, %r25, 4;
	add.s64 	%rd31, %rd1, %rd30;
	st.global.u32 	[%rd31], %r1;
	mov.b32 	%r26, 1000000;
	st.global.u32 	[%rd31+4], %r26;
$L__BB0_10:
	add.s32 	%r27, %r27, 1;
	setp.ne.s32 	%p8, %r27, 800;
	@%p8 bra 	$L__BB0_3;
$L__BB0_11:
	ret;

}
	// .globl	_Z12Update_PathsP6VertexPdS1_
.visible .entry _Z12Update_PathsP6VertexPdS1_(
	.param .u64 .ptr .align 1 _Z12Update_PathsP6VertexPdS1__param_0,
	.param .u64 .ptr .align 1 _Z12Update_PathsP6VertexPdS1__param_1,
	.param .u64 .ptr .align 1 _Z12Update_PathsP6VertexPdS1__param_2
)
{
	.reg .pred 	%p<3>;
	.reg .b32 	%r<6>;
	.reg .b64 	%rd<15>;
	.reg .b64 	%fd<4>;

	ld.param.u64 	%rd4, [_Z12Update_PathsP6VertexPdS1__param_0];
	ld.param.u64 	%rd5, [_Z12Update_PathsP6VertexPdS1__param_1];
	ld.param.u64 	%rd6, [_Z12Update_PathsP6VertexPdS1__param_2];
	cvta.to.global.u64 	%rd1, %rd6;
	cvta.to.global.u64 	%rd2, %rd5;
	mov.u32 	%r2, %ctaid.x;
	mov.u32 	%r3, %ntid.x;
	mov.u32 	%r4, %tid.x;
	mad.lo.s32 	%r1, %r2, %r3, %r4;
	setp.gt.s32 	%p1, %r1, 332;
	@%p1 bra 	$L__BB1_3;
	mul.wide.s32 	%rd7, %r1, 8;
	add.s64 	%rd3, %rd2, %rd7;
	ld.global.f64 	%fd2, [%rd3];
	add.s64 	%rd8, %rd1, %rd7;
	ld.global.f64 	%fd1, [%rd8];
	setp.leu.f64 	%p2, %fd2, %fd1;
	@%p2 bra 	$L__BB1_3;
	st.global.f64 	[%rd3], %fd1;
	cvta.to.global.u64 	%rd9, %rd4;
	add.s64 	%rd11, %rd9, %rd7;
	mov.b32 	%r5, 0;
	st.global.u32 	[%rd11+4], %r5;
$L__BB1_3:
	mul.wide.s32 	%rd12, %r1, 8;
	add.s64 	%rd13, %rd2, %rd12;
	ld.global.f64 	%fd3, [%rd13];
	add.s64 	%rd14, %rd1, %rd12;
	st.global.f64 	[%rd14], %fd3;
	ret;

}


// ===== COMPILED SASS (sm_100) =====

	.target	sm_100

	.elftype	@"ET_EXEC"


//--------------------- .note.nv.tkinfo           --------------------------
	.section	.note.nv.tkinfo,"",@"SHT_NOTE"
	.sectionflags	@"SHF_NOTE_NV_TKINFO"
	.tkinfo
        /*0018*/ 	.word	0x00000002
        /*0030*/ 	.string	""
        /*0030*/ 	.string	"ptxas"
        /*0030*/ 	.string	"Cuda compilation tools, release 13.0, V13.0.88"
        /*0030*/ 	.string	"Build cuda_13.0.r13.0/compiler.36424714_0"
        /*0030*/ 	.string	"-arch sm_100 -m 64 "



//--------------------- .note.nv.cuinfo           --------------------------
	.section	.note.nv.cuinfo,"",@"SHT_NOTE"
	.sectionflags	@"SHF_NOTE_NV_CUINFO"
        /*0018*/ 	.short	0x0002
        /*001a*/ 	.short	0x0064
        /*001c*/ 	.short	0x0082
	.zero		2


//--------------------- .nv.info                  --------------------------
	.section	.nv.info,"",@"SHT_CUDA_INFO"
	.align	4


	//----- nvinfo : EIATTR_REGCOUNT
	.align		4
        /*0000*/ 	.byte	0x04, 0x2f
        /*0002*/ 	.short	(.L_1 - .L_0)
	.align		4
.L_0:
        /*0004*/ 	.word	index@(_Z11Find_VertexP6VertexP4EdgePdS3_S3_Pi)
        /*0008*/ 	.word	0x00000014


	//----- nvinfo : EIATTR_FRAME_SIZE
	.align		4
.L_1:
        /*000c*/ 	.byte	0x04, 0x11
        /*000e*/ 	.short	(.L_3 - .L_2)
	.align		4
.L_2:
        /*0010*/ 	.word	index@(_Z11Find_VertexP6VertexP4EdgePdS3_S3_Pi)
        /*0014*/ 	.word	0x00000000


	//----- nvinfo : EIATTR_REGCOUNT
	.align		4
.L_3:
        /*0018*/ 	.byte	0x04, 0x2f
        /*001a*/ 	.short	(.L_5 - .L_4)
	.align		4
.L_4:
        /*001c*/ 	.word	index@(_Z12Update_PathsP6VertexPdS1_)
        /*0020*/ 	.word	0x0000000e


	//----- nvinfo : EIATTR_FRAME_SIZE
	.align		4
.L_5:
        /*0024*/ 	.byte	0x04, 0x11
        /*0026*/ 	.short	(.L_7 - .L_6)
	.align		4
.L_6:
        /*0028*/ 	.word	index@(_Z12Update_PathsP6VertexPdS1_)
        /*002c*/ 	.word	0x00000000


	//----- nvinfo : EIATTR_MIN_STACK_SIZE
	.align		4
.L_7:
        /*0030*/ 	.byte	0x04, 0x12
        /*0032*/ 	.short	(.L_9 - .L_8)
	.align		4
.L_8:
        /*0034*/ 	.word	index@(_Z12Update_PathsP6VertexPdS1_)
        /*0038*/ 	.word	0x00000000


	//----- nvinfo : EIATTR_MIN_STACK_SIZE
	.align		4
.L_9:
        /*003c*/ 	.byte	0x04, 0x12
        /*003e*/ 	.short	(.L_11 - .L_10)
	.align		4
.L_10:
        /*0040*/ 	.word	index@(_Z11Find_VertexP6VertexP4EdgePdS3_S3_Pi)
        /*0044*/ 	.word	0x00000000
.L_11:


//--------------------- .nv.compat                --------------------------
	.section	.nv.compat,"",@"SHT_CUDA_COMPAT_INFO"
	.align	4
        /*0000*/ 	.byte	0x02, 0x09, 0x00, 0x00, 0x02, 0x02, 0x01, 0x00, 0x02, 0x05, 0x05, 0x00, 0x03, 0x07, 0x01, 0x01
        /*0010*/ 	.byte	0x02, 0x03, 0x00, 0x00, 0x02, 0x06, 0x01, 0x00, 0x04, 0x0b, 0x08, 0x00, 0x01, 0x00, 0x00, 0x00
        /*0020*/ 	.byte	0x00, 0x00, 0x00, 0x00


//--------------------- .nv.info._Z12Update_PathsP6VertexPdS1_ --------------------------
	.section	.nv.info._Z12Update_PathsP6VertexPdS1_,"",@"SHT_CUDA_INFO"
	.sectionflags	@""
	.align	4


	//----- nvinfo : EIATTR_CUDA_API_VERSION
	.align		4
        /*0000*/ 	.byte	0x04, 0x37
        /*0002*/ 	.short	(.L_13 - .L_12)
.L_12:
        /*0004*/ 	.word	0x00000082


	//----- nvinfo : EIATTR_KPARAM_INFO
	.align		4
.L_13:
        /*0008*/ 	.byte	0x04, 0x17
        /*000a*/ 	.short	(.L_15 - .L_14)
.L_14:
        /*000c*/ 	.word	0x00000000
        /*0010*/ 	.short	0x0002
        /*0012*/ 	.short	0x0010
        /*0014*/ 	.byte	0x00, 0xf5, 0x21, 0x00


	//----- nvinfo : EIATTR_KPARAM_INFO
	.align		4
.L_15:
        /*0018*/ 	.byte	0x04, 0x17
        /*001a*/ 	.short	(.L_17 - .L_16)
.L_16:
        /*001c*/ 	.word	0x00000000
        /*0020*/ 	.short	0x0001
        /*0022*/ 	.short	0x0008
        /*0024*/ 	.byte	0x00, 0xf5, 0x21, 0x00


	//----- nvinfo : EIATTR_KPARAM_INFO
	.align		4
.L_17:
        /*0028*/ 	.byte	0x04, 0x17
        /*002a*/ 	.short	(.L_19 - .L_18)
.L_18:
        /*002c*/ 	.word	0x00000000
        /*0030*/ 	.short	0x0000
        /*0032*/ 	.short	0x0000
        /*0034*/ 	.byte	0x00, 0xf5, 0x21, 0x00


	//----- nvinfo : EIATTR_SPARSE_MMA_MASK
	.align		4
.L_19:
        /*0038*/ 	.byte	0x03, 0x50
        /*003a*/ 	.short	0x0000


	//----- nvinfo : EIATTR_MAXREG_COUNT
	.align		4
        /*003c*/ 	.byte	0x03, 0x1b
        /*003e*/ 	.short	0x00ff


	//----- nvinfo : EIATTR_MERCURY_ISA_VERSION
	.align		4
        /*0040*/ 	.byte	0x03, 0x5f
        /*0042*/ 	.short	0x0101


	//----- nvinfo : EIATTR_VRC_CTA_INIT_COUNT
	.align		4
        /*0044*/ 	.byte	0x02, 0x4a
	.zero		1
	.zero		1


	//----- nvinfo : EIATTR_EXIT_INSTR_OFFSETS
	.align		4
        /*0048*/ 	.byte	0x04, 0x1c
        /*004a*/ 	.short	(.L_21 - .L_20)


	//   ....[0]....
.L_20:
        /*004c*/ 	.word	0x000001b0


	//----- nvinfo : EIATTR_CRS_STACK_SIZE
	.align		4
.L_21:
        /*0050*/ 	.byte	0x04, 0x1e
        /*0052*/ 	.short	(.L_23 - .L_22)
.L_22:
        /*0054*/ 	.word	0x00000000


	//----- nvinfo : EIATTR_CBANK_PARAM_SIZE
	.align		4
.L_23:
        /*0058*/ 	.byte	0x03, 0x19
        /*005a*/ 	.short	0x0018


	//----- nvinfo : EIATTR_PARAM_CBANK
	.align		4
        /*005c*/ 	.byte	0x04, 0x0a
        /*005e*/ 	.short	(.L_25 - .L_24)
	.align		4
.L_24:
        /*0060*/ 	.word	index@(.nv.constant0._Z12Update_PathsP6VertexPdS1_)
        /*0064*/ 	.short	0x0380
        /*0066*/ 	.short	0x0018


	//----- nvinfo : EIATTR_SW_WAR
	.align		4
.L_25:
        /*0068*/ 	.byte	0x04, 0x36
        /*006a*/ 	.short	(.L_27 - .L_26)
.L_26:
        /*006c*/ 	.word	0x00000008
.L_27:


//--------------------- .nv.info._Z11Find_VertexP6VertexP4EdgePdS3_S3_Pi --------------------------
	.section	.nv.info._Z11Find_VertexP6VertexP4EdgePdS3_S3_Pi,"",@"SHT_CUDA_INFO"
	.sectionflags	@""
	.align	4


	//----- nvinfo : EIATTR_CUDA_API_VERSION
	.align		4
        /*0000*/ 	.byte	0x04, 0x37
        /*0002*/ 	.short	(.L_29 - .L_28)
.L_28:
        /*0004*/ 	.word	0x00000082


	//----- nvinfo : EIATTR_KPARAM_INFO
	.align		4
.L_29:
        /*0008*/ 	.byte	0x04, 0x17
        /*000a*/ 	.short	(.L_31 - .L_30)
.L_30:
        /*000c*/ 	.word	0x00000000
        /*0010*/ 	.short	0x0005
        /*0012*/ 	.short	0x0028
        /*0014*/ 	.byte	0x00, 0xf5, 0x21, 0x00


	//----- nvinfo : EIATTR_KPARAM_INFO
	.align		4
.L_31:
        /*0018*/ 	.byte	0x04, 0x17
        /*001a*/ 	.short	(.L_33 - .L_32)
.L_32:
        /*001c*/ 	.word	0x00000000
        /*0020*/ 	.short	0x0004
        /*0022*/ 	.short	0x0020
        /*0024*/ 	.byte	0x00, 0xf5, 0x21, 0x00


	//----- nvinfo : EIATTR_KPARAM_INFO
	.align		4
.L_33:
        /*0028*/ 	.byte	0x04, 0x17
        /*002a*/ 	.short	(.L_35 - .L_34)
.L_34:
        /*002c*/ 	.word	0x00000000
        /*0030*/ 	.short	0x0003
        /*0032*/ 	.short	0x0018
        /*0034*/ 	.byte	0x00, 0xf5, 0x21, 0x00


	//----- nvinfo : EIATTR_KPARAM_INFO
	.align		4
.L_35:
        /*0038*/ 	.byte	0x04, 0x17
        /*003a*/ 	.short	(.L_37 - .L_36)
.L_36:
        /*003c*/ 	.word	0x00000000
        /*0040*/ 	.short	0x0002
        /*0042*/ 	.short	0x0010
        /*0044*/ 	.byte	0x00, 0xf5, 0x21, 0x00


	//----- nvinfo : EIATTR_KPARAM_INFO
	.align		4
.L_37:
        /*0048*/ 	.byte	0x04, 0x17
        /*004a*/ 	.short	(.L_39 - .L_38)
.L_38:
        /*004c*/ 	.word	0x00000000
        /*0050*/ 	.short	0x0001
        /*0052*/ 	.short	0x0008
        /*0054*/ 	.byte	0x00, 0xf5, 0x21, 0x00


	//----- nvinfo : EIATTR_KPARAM_INFO
	.align		4
.L_39:
        /*0058*/ 	.byte	0x04, 0x17
        /*005a*/ 	.short	(.L_41 - .L_40)
.L_40:
        /*005c*/ 	.word	0x00000000
        /*0060*/ 	.short	0x0000
        /*0062*/ 	.short	0x0000
        /*0064*/ 	.byte	0x00, 0xf5, 0x21, 0x00


	//----- nvinfo : EIATTR_SPARSE_MMA_MASK
	.align		4
.L_41:
        /*0068*/ 	.byte	0x03, 0x50
        /*006a*/ 	.short	0x0000


	//----- nvinfo : EIATTR_MAXREG_COUNT
	.align		4
        /*006c*/ 	.byte	0x03, 0x1b
        /*006e*/ 	.short	0x00ff


	//----- nvinfo : EIATTR_MERCURY_ISA_VERSION
	.align		4
        /*0070*/ 	.byte	0x03, 0x5f
        /*0072*/ 	.short	0x0101


	//----- nvinfo : EIATTR_VRC_CTA_INIT_COUNT
	.align		4
        /*0074*/ 	.byte	0x02, 0x4a
	.zero		1
	.zero		1


	//----- nvinfo : EIATTR_EXIT_INSTR_OFFSETS
	.align		4
        /*0078*/ 	.byte	0x04, 0x1c
        /*007a*/ 	.short	(.L_43 - .L_42)


	//   ....[0]....
.L_42:
        /*007c*/ 	.word	0x00000060


	//   ....[1]....
        /*0080*/ 	.word	0x000000c0


	//   ....[2]....
        /*0084*/ 	.word	0x000004a0


	//----- nvinfo : EIATTR_CRS_STACK_SIZE
	.align		4
.L_43:
        /*0088*/ 	.byte	0x04, 0x1e
        /*008a*/ 	.short	(.L_45 - .L_44)
.L_44:
        /*008c*/ 	.word	0x00000000


	//----- nvinfo : EIATTR_CBANK_PARAM_SIZE
	.align		4
.L_45:
        /*0090*/ 	.byte	0x03, 0x19
        /*0092*/ 	.short	0x0030


	//----- nvinfo : EIATTR_PARAM_CBANK
	.align		4
        /*0094*/ 	.byte	0x04, 0x0a
        /*0096*/ 	.short	(.L_47 - .L_46)
	.align		4
.L_46:
        /*0098*/ 	.word	index@(.nv.constant0._Z11Find_VertexP6VertexP4EdgePdS3_S3_Pi)
        /*009c*/ 	.short	0x0380
        /*009e*/ 	.short	0x0030


	//----- nvinfo : EIATTR_SW_WAR
	.align		4
.L_47:
        /*00a0*/ 	.byte	0x04, 0x36
        /*00a2*/ 	.short	(.L_49 - .L_48)
.L_48:
        /*00a4*/ 	.word	0x00000008
.L_49:


//--------------------- .nv.callgraph             --------------------------
	.section	.nv.callgraph,"",@"SHT_CUDA_CALLGRAPH"
	.align	4
	.sectionentsize	8
	.align		4
        /*0000*/ 	.word	0x00000000
	.align		4
        /*0004*/ 	.word	0xffffffff
	.align		4
        /*0008*/ 	.word	0x00000000
	.align		4
        /*000c*/ 	.word	0xfffffffe
	.align		4
        /*0010*/ 	.word	0x00000000
	.align		4
        /*0014*/ 	.word	0xfffffffd
	.align		4
        /*0018*/ 	.word	0x00000000
	.align		4
        /*001c*/ 	.word	0xfffffffc


//--------------------- .text._Z12Update_PathsP6VertexPdS1_ --------------------------
	.section	.text._Z12Update_PathsP6VertexPdS1_,"ax",@progbits
	.align	128
        .global         _Z12Update_PathsP6VertexPdS1_
        .type           _Z12Update_PathsP6VertexPdS1_,@function
        .size           _Z12Update_PathsP6VertexPdS1_,(.L_x_11 - _Z12Update_PathsP6VertexPdS1_)
        .other          _Z12Update_PathsP6VertexPdS1_,@"STO_CUDA_ENTRY STV_DEFAULT"
_Z12Update_PathsP6VertexPdS1_:
.text._Z12Update_PathsP6VertexPdS1_:
[----:B------:R-:W-:Y:S01]  /*0000*/  LDC R1, c[0x0][0x37c] ;  /* 0x0000df00ff017b82 */ /* 0x000fe20000000800 */
[----:B------:R-:W0:Y:S07]  /*0010*/  S2R R0, SR_TID.X ;  /* 0x0000000000007919 */ /* 0x000e2e0000002100 */
[----:B------:R-:W0:Y:S01]  /*0020*/  S2UR UR4, SR_CTAID.X ;  /* 0x00000000000479c3 */ /* 0x000e220000002500 */
[----:B------:R-:W-:Y:S07]  /*0030*/  BSSY.RECONVERGENT B0, `(.L_x_0) ;  /* 0x0000013000007945 */ /* 0x000fee0003800200 */
[----:B------:R-:W0:Y:S08]  /*0040*/  LDC R11, c[0x0][0x360] ;  /* 0x0000d800ff0b7b82 */ /* 0x000e300000000800 */
[----:B------:R-:W1:Y:S01]  /*0050*/  LDC.64 R2, c[0x0][0x388] ;  /* 0x0000e200ff027b82 */ /* 0x000e620000000a00 */
[----:B0-----:R-:W-:Y:S01]  /*0060*/  IMAD R11, R11, UR4, R0 ;  /* 0x000000040b0b7c24 */ /* 0x001fe2000f8e0200 */
[----:B------:R-:W0:Y:S04]  /*0070*/  LDCU.64 UR4, c[0x0][0x358] ;  /* 0x00006b00ff0477ac */ /* 0x000e280008000a00 */
[C---:B------:R-:W-:Y:S01]  /*0080*/  ISETP.GT.AND P0, PT, R11.reuse, 0x14c, PT ;  /* 0x0000014c0b00780c */ /* 0x040fe20003f04270 */
[----:B-1----:R-:W-:-:S12]  /*0090*/  IMAD.WIDE R8, R11, 0x8, R2 ;  /* 0x000000080b087825 */ /* 0x002fd800078e0202 */
[----:B------:R-:W-:Y:S05]  /*00a0*/  @P0 BRA `(.L_x_1) ;  /* 0x00000000002c0947 */ /* 0x000fea0003800000 */
[----:B------:R-:W1:Y:S08]  /*00b0*/  LDC.64 R6, c[0x0][0x390] ;  /* 0x0000e400ff067b82 */ /* 0x000e700000000a00 */
[----:B------:R-:W2:Y:S01]  /*00c0*/  LDC.64 R2, c[0x0][0x388] ;  /* 0x0000e200ff027b82 */ /* 0x000ea20000000a00 */
[----:B-1----:R-:W-:-:S06]  /*00d0*/  IMAD.WIDE R6, R11, 0x8, R6 ;  /* 0x000000080b067825 */ /* 0x002fcc00078e0206 */
[----:B0-----:R-:W3:Y:S01]  /*00e0*/  LDG.E.64 R6, desc[UR4][R6.64] ;  /* 0x0000000406067981 */ /* 0x001ee2000c1e1b00 */
[----:B--2---:R-:W-:-:S05]  /*00f0*/  IMAD.WIDE R2, R11, 0x8, R2 ;  /* 0x000000080b027825 */ /* 0x004fca00078e0202 */
[----:B------:R-:W3:Y:S02]  /*0100*/  LDG.E.64 R4, desc[UR4][R2.64] ;  /* 0x0000000402047981 */ /* 0x000ee4000c1e1b00 */
[----:B---3--:R-:W-:-:S14]  /*0110*/  DSETP.GT.AND P0, PT, R4, R6, PT ;  /* 0x000000060400722a */ /* 0x008fdc0003f04000 */
[----:B------:R-:W0:Y:S01]  /*0120*/  @P0 LDC.64 R4, c[0x0][0x380] ;  /* 0x0000e000ff040b82 */ /* 0x000e220000000a00 */
[----:B------:R1:W-:Y:S01]  /*0130*/  @P0 STG.E.64 desc[UR4][R2.64], R6 ;  /* 0x0000000602000986 */ /* 0x0003e2000c101b04 */
[----:B0-----:R-:W-:-:S05]  /*0140*/  @P0 IMAD.WIDE R4, R11, 0x8, R4 ;  /* 0x000000080b040825 */ /* 0x001fca00078e0204 */
[----:B------:R1:W-:Y:S02]  /*0150*/  @P0 STG.E desc[UR4][R4.64+0x4], RZ ;  /* 0x000004ff04000986 */ /* 0x0003e4000c101904 */
.L_x_1:
[----:B0-----:R-:W-:Y:S05]  /*0160*/  BSYNC.RECONVERGENT B0 ;  /* 0x0000000000007941 */ /* 0x001fea0003800200 */
.L_x_0:
[----:B-1----:R-:W2:Y:S01]  /*0170*/  LDG.E.64 R2, desc[UR4][R8.64] ;  /* 0x0000000408027981 */ /* 0x002ea2000c1e1b00 */
[----:B------:R-:W0:Y:S02]  /*0180*/  LDC.64 R4, c[0x0][0x390] ;  /* 0x0000e400ff047b82 */ /* 0x000e240000000a00 */
[----:B0-----:R-:W-:-:S05]  /*0190*/  IMAD.WIDE R4, R11, 0x8, R4 ;  /* 0x000000080b047825 */ /* 0x001fca00078e0204 */
[----:B--2---:R-:W-:Y:S01]  /*01a0*/  STG.E.64 desc[UR4][R4.64], R2 ;  /* 0x0000000204007986 */ /* 0x004fe2000c101b04 */
[----:B------:R-:W-:Y:S05]  /*01b0*/  EXIT ;  /* 0x000000000000794d */ /* 0x000fea0003800000 */
.L_x_2:
[----:B------:R-:W-:-:S00]  /*01c0*/  BRA `(.L_x_2) ;  /* 0xfffffffc00fc7947 */ /* 0x000fc0000383ffff */
[----:B------:R-:W-:-:S00]  /*01d0*/  NOP ;  /* 0x0000000000007918 */ /* 0x000fc00000000000 */
        /* <DEDUP_REMOVED lines=10> */
.L_x_11:


//--------------------- .text._Z11Find_VertexP6VertexP4EdgePdS3_S3_Pi --------------------------
	.section	.text._Z11Find_VertexP6VertexP4EdgePdS3_S3_Pi,"ax",@progbits
	.align	128
        .global         _Z11Find_VertexP6VertexP4EdgePdS3_S3_Pi
        .type           _Z11Find_VertexP6VertexP4EdgePdS3_S3_Pi,@function
        .size           _Z11Find_VertexP6VertexP4EdgePdS3_S3_Pi,(.L_x_12 - _Z11Find_VertexP6VertexP4EdgePdS3_S3_Pi)
        .other          _Z11Find_VertexP6VertexP4EdgePdS3_S3_Pi,@"STO_CUDA_ENTRY STV_DEFAULT"
_Z11Find_VertexP6VertexP4EdgePdS3_S3_Pi:
.text._Z11Find_VertexP6VertexP4EdgePdS3_S3_Pi:
[----:B------:R-:W-:Y:S01]  /*0000*/  LDC R1, c[0x0][0x37c] ;  /* 0x0000df00ff017b82 */ /* 0x000fe20000000800 */
[----:B------:R-:W0:Y:S07]  /*0010*/  S2R R3, SR_TID.X ;  /* 0x0000000000037919 */ /* 0x000e2e0000002100 */
[----:B------:R-:W0:Y:S08]  /*0020*/  S2UR UR4, SR_CTAID.X ;  /* 0x00000000000479c3 */ /* 0x000e300000002500 */
[----:B------:R-:W0:Y:S02]  /*0030*/  LDC R0, c[0x0][0x360] ;  /* 0x0000d800ff007b82 */ /* 0x000e240000000800 */
[----:B0-----:R-:W-:-:S05]  /*0040*/  IMAD R0, R0, UR4, R3 ;  /* 0x0000000400007c24 */ /* 0x001fca000f8e0203 */
[----:B------:R-:W-:-:S13]  /*0050*/  ISETP.GT.AND P0, PT, R0, 0x14c, PT ;  /* 0x0000014c0000780c */ /* 0x000fda0003f04270 */
[----:B------:R-:W-:Y:S05]  /*0060*/  @P0 EXIT ;  /* 0x000000000000094d */ /* 0x000fea0003800000 */
[----:B------:R-:W0:Y:S01]  /*0070*/  LDC.64 R8, c[0x0][0x380] ;  /* 0x0000e000ff087b82 */ /* 0x000e220000000a00 */
[----:B------:R-:W1:Y:S01]  /*0080*/  LDCU.64 UR4, c[0x0][0x358] ;  /* 0x00006b00ff0477ac */ /* 0x000e620008000a00 */
[----:B0-----:R-:W-:-:S05]  /*0090*/  IMAD.WIDE R8, R0, 0x8, R8 ;  /* 0x0000000800087825 */ /* 0x001fca00078e0208 */
[----:B-1----:R-:W2:Y:S02]  /*00a0*/  LDG.E R2, desc[UR4][R8.64+0x4] ;  /* 0x0000040408027981 */ /* 0x002ea4000c1e1900 */
[----:B--2---:R-:W-:-:S13]  /*00b0*/  ISETP.NE.AND P0, PT, R2, RZ, PT ;  /* 0x000000ff0200720c */ /* 0x004fda0003f05270 */
[----:B------:R-:W-:Y:S05]  /*00c0*/  @P0 EXIT ;  /* 0x000000000000094d */ /* 0x000fea0003800000 */
[----:B------:R-:W0:Y:S01]  /*00d0*/  LDC.64 R10, c[0x0][0x398] ;  /* 0x0000e600ff0a7b82 */ /* 0x000e220000000a00 */
[----:B------:R-:W-:Y:S01]  /*00e0*/  HFMA2 R13, -RZ, RZ, 0, 5.9604644775390625e-08 ;  /* 0x00000001ff0d7431 */ /* 0x000fe200000001ff */
[----:B------:R1:W5:Y:S04]  /*00f0*/  LDG.E R6, desc[UR4][R8.64] ;  /* 0x0000000408067981 */ /* 0x000368000c1e1900 */
[----:B------:R1:W-:Y:S02]  /*0100*/  STG.E desc[UR4][R8.64+0x4], R13 ;  /* 0x0000040d08007986 */ /* 0x0003e4000c101904 */
[----:B------:R-:W2:Y:S01]  /*0110*/  LDC.64 R4, c[0x0][0x3a8] ;  /* 0x0000ea00ff047b82 */ /* 0x000ea20000000a00 */
[----:B0-----:R-:W-:-:S06]  /*0120*/  IMAD.WIDE R10, R0, 0x8, R10 ;  /* 0x00000008000a7825 */ /* 0x001fcc00078e020a */
[----:B------:R-:W3:Y:S01]  /*0130*/  LDG.E.64 R10, desc[UR4][R10.64] ;  /* 0x000000040a0a7981 */ /* 0x000ee2000c1e1b00 */
[----:B------:R-:W-:-:S04]  /*0140*/  IMAD R7, R0, 0x14d, RZ ;  /* 0x0000014d00077824 */ /* 0x000fc800078e02ff */
[----:B--2---:R-:W-:Y:S01]  /*0150*/  IMAD.WIDE R4, R7, 0x4, R4 ;  /* 0x0000000407047825 */ /* 0x004fe200078e0204 */
[----:B------:R-:W-:Y:S01]  /*0160*/  MOV R7, RZ ;  /* 0x000000ff00077202 */ /* 0x000fe20000000f00 */
[----:B---3--:R-:W0:Y:S08]  /*0170*/  F2I.F64.TRUNC R2, R10 ;  /* 0x0000000a00027311 */ /* 0x008e30000030d100 */
[----:B01----:R-:W0:Y:S02]  /*0180*/  I2F.F64 R2, R2 ;  /* 0x0000000200027312 */ /* 0x003e240000201c00 */
.L_x_9:
[----:B-1----:R-:W1:Y:S02]  /*0190*/  LDC.64 R8, c[0x0][0x388] ;  /* 0x0000e200ff087b82 */ /* 0x002e640000000a00 */
[----:B-1----:R-:W-:-:S05]  /*01a0*/  IMAD.WIDE.U32 R12, R7, 0x8, R8 ;  /* 0x00000008070c7825 */ /* 0x002fca00078e0008 */
[----:B------:R-:W2:Y:S01]  /*01b0*/  LDG.E R9, desc[UR4][R12.64] ;  /* 0x000000040c097981 */ /* 0x000ea2000c1e1900 */
[----:B------:R-:W-:Y:S01]  /*01c0*/  MOV R11, R7 ;  /* 0x00000007000b7202 */ /* 0x000fe20000000f00 */
[----:B------:R-:W-:Y:S01]  /*01d0*/  BSSY.RECONVERGENT B0, `(.L_x_3) ;  /* 0x000002b000007945 */ /* 0x000fe20003800200 */
[----:B------:R-:W-:-:S04]  /*01e0*/  IADD3 R7, PT, PT, R7, 0x1, RZ ;  /* 0x0000000107077810 */ /* 0x000fc80007ffe0ff */
[----:B------:R-:W-:Y:S02]  /*01f0*/  ISETP.NE.AND P0, PT, R7, 0x320, PT ;  /* 0x000003200700780c */ /* 0x000fe40003f05270 */
[----:B--2--5:R-:W-:-:S13]  /*0200*/  ISETP.NE.AND P1, PT, R9, R6, PT ;  /* 0x000000060900720c */ /* 0x024fda0003f25270 */
[----:B------:R-:W-:Y:S05]  /*0210*/  @P1 BRA `(.L_x_4) ;  /* 0x0000000000981947 */ /* 0x000fea0003800000 */
[----:B------:R-:W1:Y:S02]  /*0220*/  LDC.64 R8, c[0x0][0x390] ;  /* 0x0000e400ff087b82 */ /* 0x000e640000000a00 */
[----:B-1----:R-:W-:-:S05]  /*0230*/  IMAD.WIDE.U32 R8, R11, 0x8, R8 ;  /* 0x000000080b087825 */ /* 0x002fca00078e0008 */
[----:B------:R-:W2:Y:S02]  /*0240*/  LDG.E.64 R14, desc[UR4][R8.64] ;  /* 0x00000004080e7981 */ /* 0x000ea4000c1e1b00 */
[----:B--2---:R-:W-:-:S14]  /*0250*/  DSETP.GEU.AND P1, PT, R14, 1000000, PT ;  /* 0x412e84800e00742a */ /* 0x004fdc0003f2e000 */
[----:B------:R-:W-:Y:S05]  /*0260*/  @P1 BRA `(.L_x_4) ;  /* 0x0000000000841947 */ /* 0x000fea0003800000 */
[----:B------:R-:W2:Y:S01]  /*0270*/  LDG.E R8, desc[UR4][R12.64+0x4] ;  /* 0x000004040c087981 */ /* 0x000ea2000c1e1900 */
[----:B------:R-:W2:Y:S01]  /*0280*/  LDC.64 R10, c[0x0][0x3a0] ;  /* 0x0000e800ff0a7b82 */ /* 0x000ea20000000a00 */
[----:B0-----:R-:W-:Y:S01]  /*0290*/  DADD R14, R2, R14 ;  /* 0x00000000020e7229 */ /* 0x001fe2000000000e */
[----:B--2---:R-:W-:-:S05]  /*02a0*/  IMAD.WIDE R16, R8, 0x8, R10 ;  /* 0x0000000808107825 */ /* 0x004fca00078e020a */
[----:B------:R-:W2:Y:S02]  /*02b0*/  LDG.E.64 R10, desc[UR4][R16.64] ;  /* 0x00000004100a7981 */ /* 0x000ea4000c1e1b00 */
[----:B--2---:R-:W-:-:S14]  /*02c0*/  DSETP.GT.AND P1, PT, R10, R14, PT ;  /* 0x0000000e0a00722a */ /* 0x004fdc0003f24000 */
[----:B------:R-:W-:Y:S05]  /*02d0*/  @!P1 BRA `(.L_x_4) ;  /* 0x0000000000689947 */ /* 0x000fea0003800000 */
[----:B------:R0:W-:Y:S04]  /*02e0*/  STG.E.64 desc[UR4][R16.64], R14 ;  /* 0x0000000e10007986 */ /* 0x0001e8000c101b04 */
[----:B------:R-:W2:Y:S01]  /*02f0*/  LDG.E R9, desc[UR4][R4.64] ;  /* 0x0000000404097981 */ /* 0x000ea2000c1e1900 */
[----:B------:R-:W-:Y:S01]  /*0300*/  BSSY.RECONVERGENT B1, `(.L_x_5) ;  /* 0x0000011000017945 */ /* 0x000fe20003800200 */
[----:B------:R-:W-:Y:S02]  /*0310*/  MOV R13, RZ ;  /* 0x000000ff000d7202 */ /* 0x000fe40000000f00 */
[----:B--2---:R-:W-:-:S13]  /*0320*/  ISETP.NE.AND P1, PT, R9, 0xf4240, PT ;  /* 0x000f42400900780c */ /* 0x004fda0003f25270 */
[----:B0-----:R-:W-:Y:S05]  /*0330*/  @!P1 BRA `(.L_x_6) ;  /* 0x0000000000349947 */ /* 0x001fea0003800000 */
[----:B------:R-:W0:Y:S01]  /*0340*/  LDC.64 R14, c[0x0][0x3a8] ;  /* 0x0000ea00ff0e7b82 */ /* 0x000e220000000a00 */
[----:B------:R-:W-:Y:S01]  /*0350*/  BSSY.RECONVERGENT B2, `(.L_x_7) ;  /* 0x000000a000027945 */ /* 0x000fe20003800200 */
[----:B------:R-:W-:-:S07]  /*0360*/  MOV R17, RZ ;  /* 0x000000ff00117202 */ /* 0x000fce0000000f00 */
.L_x_8:
[----:B------:R-:W-:Y:S02]  /*0370*/  IMAD R11, R8, 0x14d, R17 ;  /* 0x0000014d080b7824 */ /* 0x000fe400078e0211 */
[----:B------:R-:W-:-:S04]  /*0380*/  IMAD.WIDE.U32 R12, R17, 0x4, R4 ;  /* 0x00000004110c7825 */ /* 0x000fc800078e0004 */
[----:B0-----:R-:W-:-:S05]  /*0390*/  IMAD.WIDE R10, R11, 0x4, R14 ;  /* 0x000000040b0a7825 */ /* 0x001fca00078e020e */
[----:B------:R0:W-:Y:S04]  /*03a0*/  STG.E desc[UR4][R10.64], R9 ;  /* 0x000000090a007986 */ /* 0x0001e8000c101904 */
[----:B0-----:R-:W2:Y:S01]  /*03b0*/  LDG.E R9, desc[UR4][R12.64+0x4] ;  /* 0x000004040c097981 */ /* 0x001ea2000c1e1900 */
[----:B------:R-:W-:Y:S02]  /*03c0*/  IADD3 R17, PT, PT, R17, 0x1, RZ ;  /* 0x0000000111117810 */ /* 0x000fe40007ffe0ff */
[----:B--2---:R-:W-:-:S13]  /*03d0*/  ISETP.NE.AND P1, PT, R9, 0xf4240, PT ;  /* 0x000f42400900780c */ /* 0x004fda0003f25270 */
[----:B------:R-:W-:Y:S05]  /*03e0*/  @P1 BRA `(.L_x_8) ;  /* 0xfffffffc00e01947 */ /* 0x000fea000383ffff */
[----:B------:R-:W-:Y:S05]  /*03f0*/  BSYNC.RECONVERGENT B2 ;  /* 0x0000000000027941 */ /* 0x000fea0003800200 */
.L_x_7:
[----:B------:R-:W-:-:S07]  /*0400*/  MOV R13, R17 ;  /* 0x00000011000d7202 */ /* 0x000fce0000000f00 */
.L_x_6:
[----:B------:R-:W-:Y:S05]  /*0410*/  BSYNC.RECONVERGENT B1 ;  /* 0x0000000000017941 */ /* 0x000fea0003800200 */
.L_x_5:
[----:B------:R-:W0:Y:S01]  /*0420*/  LDC.64 R10, c[0x0][0x3a8] ;  /* 0x0000ea00ff0a7b82 */ /* 0x000e220000000a00 */
[----:B------:R-:W-:Y:S02]  /*0430*/  IMAD R9, R8, 0x14d, R13 ;  /* 0x0000014d08097824 */ /* 0x000fe400078e020d */
[----:B------:R-:W-:Y:S02]  /*0440*/  HFMA2 R13, -RZ, RZ, 8.94069671630859375e-07, 3.125 ;  /* 0x000f4240ff0d7431 */ /* 0x000fe400000001ff */
[----:B0-----:R-:W-:-:S05]  /*0450*/  IMAD.WIDE R8, R9, 0x4, R10 ;  /* 0x0000000409087825 */ /* 0x001fca00078e020a */
[----:B------:R1:W-:Y:S04]  /*0460*/  STG.E desc[UR4][R8.64+0x4], R13 ;  /* 0x0000040d08007986 */ /* 0x0003e8000c101904 */
[----:B------:R1:W-:Y:S02]  /*0470*/  STG.E desc[UR4][R8.64], R0 ;  /* 0x0000000008007986 */ /* 0x0003e4000c101904 */
.L_x_4:
[----:B------:R-:W-:Y:S05]  /*0480*/  BSYNC.RECONVERGENT B0 ;  /* 0x0000000000007941 */ /* 0x000fea0003800200 */
.L_x_3:
[----:B------:R-:W-:Y:S05]  /*0490*/  @P0 BRA `(.L_x_9) ;  /* 0xfffffffc003c0947 */ /* 0x000fea000383ffff */
[----:B------:R-:W-:Y:S05]  /*04a0*/  EXIT ;  /* 0x000000000000794d */ /* 0x000fea0003800000 */
.L_x_10:
        /* <DEDUP_REMOVED lines=13> */
.L_x_12:


//--------------------- .nv.shared.reserved.0     --------------------------
	.section	.nv.shared.reserved.0,"aw",@nobits
	.weak		__nv_reservedSMEM_offset_0_alias
	.size		__nv_reservedSMEM_offset_0_alias, 0, 64
	.other		__nv_reservedSMEM_offset_0_alias,@"STO_CUDA_RESERVED_SHARED STV_DEFAULT"
__nv_reservedSMEM_offset_0_alias:
	.zero		0
	.zero		64


//--------------------- .nv.constant0._Z12Update_PathsP6VertexPdS1_ --------------------------
	.section	.nv.constant0._Z12Update_PathsP6VertexPdS1_,"a",@progbits
	.sectionflags	@""
	.align	4
.nv.constant0._Z12Update_PathsP6VertexPdS1_:
	.zero		920


//--------------------- .nv.constant0._Z11Find_VertexP6VertexP4EdgePdS3_S3_Pi --------------------------
	.section	.nv.constant0._Z11Find_VertexP6VertexP4EdgePdS3_S3_Pi,"a",@progbits
	.sectionflags	@""
	.align	4
.nv.constant0._Z11Find_VertexP6VertexP4EdgePdS3_S3_Pi:
	.zero		944


//--------------------- SYMBOLS --------------------------

	.type		.nv.reservedSmem.offset0,@object
	.size		.nv.reservedSmem.offset0,0x4
